	.headerflags	@"EF_CUDA_TEXMODE_UNIFIED EF_CUDA_64BIT_ADDRESS EF_CUDA_ACCELERATORS EF_CUDA_SM90 EF_CUDA_VIRTUAL_SM(EF_CUDA_SM90)"
	.elftype	@"ET_EXEC"


//--------------------- .nv.info                  --------------------------
	.section	.nv.info,"",@"SHT_CUDA_INFO"
	.align	4


	//----- nvinfo : EIATTR_REGCOUNT
	.align		4
        /*0000*/ 	.byte	0x04, 0x2f
        /*0002*/ 	.short	(.L_1 - .L_0)
	.align		4
.L_0:
        /*0004*/ 	.word	index@(triton_poi_fused_convolution_7)
        /*0008*/ 	.word	0x0000000c


	//----- nvinfo : EIATTR_MIN_STACK_SIZE
	.align		4
.L_1:
        /*000c*/ 	.byte	0x04, 0x12
        /*000e*/ 	.short	(.L_3 - .L_2)
	.align		4
.L_2:
        /*0010*/ 	.word	index@(triton_poi_fused_convolution_7)
        /*0014*/ 	.word	0x00000000


	//----- nvinfo : EIATTR_FRAME_SIZE
	.align		4
.L_3:
        /*0018*/ 	.byte	0x04, 0x11
        /*001a*/ 	.short	(.L_5 - .L_4)
	.align		4
.L_4:
        /*001c*/ 	.word	index@(triton_poi_fused_convolution_7)
        /*0020*/ 	.word	0x00000000


	//----- nvinfo : EIATTR_MIN_STACK_SIZE
	.align		4
.L_5:
        /*0024*/ 	.byte	0x04, 0x12
        /*0026*/ 	.short	(.L_7 - .L_6)
	.align		4
.L_6:
        /*0028*/ 	.word	index@(triton_poi_fused_convolution_7)
        /*002c*/ 	.word	0x00000000
.L_7:


//--------------------- .nv.info.triton_poi_fused_convolution_7 --------------------------
	.section	.nv.info.triton_poi_fused_convolution_7,"",@"SHT_CUDA_INFO"
	.sectionflags	@""
	.align	4


	//----- nvinfo : EIATTR_CUDA_API_VERSION
	.align		4
        /*0000*/ 	.byte	0x04, 0x37
        /*0002*/ 	.short	(.L_9 - .L_8)
.L_8:
        /*0004*/ 	.word	0x0000007c


	//----- nvinfo : EIATTR_KPARAM_INFO
	.align		4
.L_9:
        /*0008*/ 	.byte	0x04, 0x17
        /*000a*/ 	.short	(.L_11 - .L_10)
.L_10:
        /*000c*/ 	.word	0x00000000
        /*0010*/ 	.short	0x0002
        /*0012*/ 	.short	0x0010
        /*0014*/ 	.byte	0x00, 0xf0, 0x11, 0x00


	//----- nvinfo : EIATTR_KPARAM_INFO
	.align		4
.L_11:
        /*0018*/ 	.byte	0x04, 0x17
        /*001a*/ 	.short	(.L_13 - .L_12)
.L_12:
        /*001c*/ 	.word	0x00000000
        /*0020*/ 	.short	0x0001
        /*0022*/ 	.short	0x0008
        /*0024*/ 	.byte	0x00, 0xf4, 0x21, 0x00


	//----- nvinfo : EIATTR_KPARAM_INFO
	.align		4
.L_13:
        /*0028*/ 	.byte	0x04, 0x17
        /*002a*/ 	.short	(.L_15 - .L_14)
.L_14:
        /*002c*/ 	.word	0x00000000
        /*0030*/ 	.short	0x0000
        /*0032*/ 	.short	0x0000
        /*0034*/ 	.byte	0x00, 0xf4, 0x21, 0x00


	//----- nvinfo : EIATTR_SPARSE_MMA_MASK
	.align		4
.L_15:
        /*0038*/ 	.byte	0x03, 0x50
        /*003a*/ 	.short	0x0000


	//----- nvinfo : EIATTR_MAXREG_COUNT
	.align		4
        /*003c*/ 	.byte	0x03, 0x1b
        /*003e*/ 	.short	0x00ff


	//----- nvinfo : EIATTR_EXIT_INSTR_OFFSETS
	.align		4
        /*0040*/ 	.byte	0x04, 0x1c
        /*0042*/ 	.short	(.L_17 - .L_16)


	//   ....[0]....
.L_16:
        /*0044*/ 	.word	0x00000170


	//   ....[1]....
        /*0048*/ 	.word	0x00000190


	//----- nvinfo : EIATTR_REQNTID
	.align		4
.L_17:
        /*004c*/ 	.byte	0x04, 0x10
        /*004e*/ 	.short	(.L_19 - .L_18)
.L_18:
        /*0050*/ 	.word	0x00000080
        /*0054*/ 	.word	0x00000001
        /*0058*/ 	.word	0x00000001


	//----- nvinfo : EIATTR_CBANK_PARAM_SIZE
	.align		4
.L_19:
        /*005c*/ 	.byte	0x03, 0x19
        /*005e*/ 	.short	0x0014


	//----- nvinfo : EIATTR_PARAM_CBANK
	.align		4
        /*0060*/ 	.byte	0x04, 0x0a
        /*0062*/ 	.short	(.L_21 - .L_20)
	.align		4
.L_20:
        /*0064*/ 	.word	index@(.nv.constant0.triton_poi_fused_convolution_7)
        /*0068*/ 	.short	0x0210
        /*006a*/ 	.short	0x0014


	//----- nvinfo : EIATTR_SW_WAR
	.align		4
.L_21:
        /*006c*/ 	.byte	0x04, 0x36
        /*006e*/ 	.short	(.L_23 - .L_22)
.L_22:
        /*0070*/ 	.word	0x00000008
.L_23:


//--------------------- .nv.callgraph             --------------------------
	.section	.nv.callgraph,"",@"SHT_CUDA_CALLGRAPH"
	.align	4
	.sectionentsize	8
	.align		4
        /*0000*/ 	.word	0x00000000
	.align		4
        /*0004*/ 	.word	0xffffffff
	.align		4
        /*0008*/ 	.word	0x00000000
	.align		4
        /*000c*/ 	.word	0xfffffffe
	.align		4
        /*0010*/ 	.word	0x00000000
	.align		4
        /*0014*/ 	.word	0xfffffffd
	.align		4
        /*0018*/ 	.word	0x00000000
	.align		4
        /*001c*/ 	.word	0xfffffffc


//--------------------- .text.triton_poi_fused_convolution_7 --------------------------
	.section	.text.triton_poi_fused_convolution_7,"ax",@progbits
	.align	128
        .global         triton_poi_fused_convolution_7
        .type           triton_poi_fused_convolution_7,@function
        .size           triton_poi_fused_convolution_7,(.L_x_1 - triton_poi_fused_convolution_7)
        .other          triton_poi_fused_convolution_7,@"STO_CUDA_ENTRY STV_DEFAULT"
triton_poi_fused_convolution_7:
.text.triton_poi_fused_convolution_7:
[----:B------:R-:W0:Y:S02]  /*0000*/  LDC R1, c[0x0][0x28] ;  /* 0x00000a00ff017b82 */ /* 0x000e240000000800 */
[----:B------:R-:W1:Y:S01]  /*0010*/  S2R R0, SR_TID.X ;  /* 0x0000000000007919 */ /* 0x000e620000002100 */
[----:B------:R-:W2:Y:S01]  /*0020*/  LDC.64 R2, c[0x0][0x210] ;  /* 0x00008400ff027b82 */ /* 0x000ea20000000a00 */
[----:B------:R-:W-:Y:S01]  /*0030*/  ULDC.64 UR4, c[0x0][0x208] ;  /* 0x0000820000047ab9 */ /* 0x000fe20000000a00 */
[----:B------:R-:W3:Y:S01]  /*0040*/  S2R R7, SR_CTAID.X ;  /* 0x0000000000077919 */ /* 0x000ee20000002500 */
[----:B-1----:R-:W-:Y:S02]  /*0050*/  LOP3.LUT R0, R0, 0x7f, RZ, 0xc0, !PT ;  /* 0x0000007f00007812 */ /* 0x002fe400078ec0ff */
[----:B---3--:R-:W-:-:S03]  /*0060*/  SHF.R.S32.HI R4, RZ, 0x18, R7 ;  /* 0x00000018ff047819 */ /* 0x008fc60000011407 */
[----:B------:R-:W-:Y:S01]  /*0070*/  IMAD R7, R7, 0x80, R0 ;  /* 0x0000008007077824 */ /* 0x000fe200078e0200 */
[----:B------:R-:W-:-:S03]  /*0080*/  SGXT R0, R4, 0x1 ;  /* 0x000000010400781a */ /* 0x000fc60000000200 */
[C---:B--2---:R-:W-:Y:S01]  /*0090*/  IMAD.WIDE R2, R7.reuse, 0x4, R2 ;  /* 0x0000000407027825 */ /* 0x044fe200078e0202 */
[----:B------:R-:W1:Y:S01]  /*00a0*/  LDC.64 R4, c[0x0][0x218] ;  /* 0x00008600ff047b82 */ /* 0x000e620000000a00 */
[----:B------:R-:W-:Y:S02]  /*00b0*/  ISETP.GE.AND P0, PT, R7, 0x100, PT ;  /* 0x000001000700780c */ /* 0x000fe40003f06270 */
[----:B------:R-:W-:Y:S01]  /*00c0*/  LEA.HI R0, R0, R7, RZ, 0x4 ;  /* 0x0000000700007211 */ /* 0x000fe200078f20ff */
[----:B------:R-:W-:-:S03]  /*00d0*/  IMAD.MOV.U32 R7, RZ, RZ, RZ ;  /* 0x000000ffff077224 */ /* 0x000fc600078e00ff */
[----:B------:R-:W-:-:S04]  /*00e0*/  SHF.R.S32.HI R0, RZ, 0x4, R0 ;  /* 0x00000004ff007819 */ /* 0x000fc80000011400 */
[----:B------:R-:W-:-:S04]  /*00f0*/  LEA.HI R6, R0, R0, RZ, 0x2 ;  /* 0x0000000000067211 */ /* 0x000fc800078f10ff */
[----:B------:R-:W-:-:S05]  /*0100*/  LOP3.LUT R9, R6, 0xfffffffc, RZ, 0xc0, !PT ;  /* 0xfffffffc06097812 */ /* 0x000fca00078ec0ff */
[----:B------:R-:W-:Y:S02]  /*0110*/  IMAD.IADD R9, R0, 0x1, -R9 ;  /* 0x0000000100097824 */ /* 0x000fe400078e0a09 */
[----:B------:R-:W-:Y:S02]  /*0120*/  IMAD.MOV.U32 R0, RZ, RZ, RZ ;  /* 0x000000ffff007224 */ /* 0x000fe400078e00ff */
[----:B-1----:R-:W-:-:S04]  /*0130*/  IMAD.WIDE R4, R9, 0x4, R4 ;  /* 0x0000000409047825 */ /* 0x002fc800078e0204 */
[----:B------:R-:W2:Y:S04]  /*0140*/  @!P0 LDG.E R0, desc[UR4][R2.64] ;  /* 0x0000000402008981 */ /* 0x000ea8000c1e1900 */
[----:B------:R-:W2:Y:S02]  /*0150*/  @!P0 LDG.E.EL R7, desc[UR4][R4.64] ;  /* 0x0000000404078981 */ /* 0x000ea4000c2e1900 */
[----:B--2---:R-:W-:Y:S01]  /*0160*/  FADD R7, R7, R0 ;  /* 0x0000000007077221 */ /* 0x004fe20000000000 */
[----:B------:R-:W-:Y:S06]  /*0170*/  @P0 EXIT ;  /* 0x000000000000094d */ /* 0x000fec0003800000 */
[----:B------:R-:W-:Y:S01]  /*0180*/  STG.E desc[UR4][R2.64], R7 ;  /* 0x0000000702007986 */ /* 0x000fe2000c101904 */
[----:B------:R-:W-:Y:S05]  /*0190*/  EXIT ;  /* 0x000000000000794d */ /* 0x000fea0003800000 */
.L_x_0:
[----:B------:R-:W-:-:S00]  /*01a0*/  BRA `(.L_x_0) ;  /* 0xfffffffc00fc7947 */ /* 0x000fc0000383ffff */
[----:B------:R-:W-:-:S00]  /*01b0*/  NOP ;  /* 0x0000000000007918 */ /* 0x000fc00000000000 */
        /* <DEDUP_REMOVED lines=12> */
.L_x_1:


//--------------------- .nv.constant0.triton_poi_fused_convolution_7 --------------------------
	.section	.nv.constant0.triton_poi_fused_convolution_7,"a",@progbits
	.sectionflags	@""
	.align	4
.nv.constant0.triton_poi_fused_convolution_7:
	.zero		548
